	.headerflags	@"EF_CUDA_TEXMODE_UNIFIED EF_CUDA_64BIT_ADDRESS EF_CUDA_ACCELERATORS EF_CUDA_SM90 EF_CUDA_VIRTUAL_SM(EF_CUDA_SM90)"
	.elftype	@"ET_EXEC"


//--------------------- .nv.info                  --------------------------
	.section	.nv.info,"",@"SHT_CUDA_INFO"
	.align	4


	//----- nvinfo : EIATTR_REGCOUNT
	.align		4
        /*0000*/ 	.byte	0x04, 0x2f
        /*0002*/ 	.short	(.L_3 - .L_2)
	.align		4
.L_2:
        /*0004*/ 	.word	index@(triton_poi_fused__native_batch_norm_legit_no_training_add_relu_19)
        /*0008*/ 	.word	0x00000030


	//----- nvinfo : EIATTR_MIN_STACK_SIZE
	.align		4
.L_3:
        /*000c*/ 	.byte	0x04, 0x12
        /*000e*/ 	.short	(.L_5 - .L_4)
	.align		4
.L_4:
        /*0010*/ 	.word	index@(triton_poi_fused__native_batch_norm_legit_no_training_add_relu_19)
        /*0014*/ 	.word	0x00000000


	//----- nvinfo : EIATTR_FRAME_SIZE
	.align		4
.L_5:
        /*0018*/ 	.byte	0x04, 0x11
        /*001a*/ 	.short	(.L_7 - .L_6)
	.align		4
.L_6:
        /*001c*/ 	.word	index@(triton_poi_fused__native_batch_norm_legit_no_training_add_relu_19)
        /*0020*/ 	.word	0x00000000


	//----- nvinfo : EIATTR_MIN_STACK_SIZE
	.align		4
.L_7:
        /*0024*/ 	.byte	0x04, 0x12
        /*0026*/ 	.short	(.L_9 - .L_8)
	.align		4
.L_8:
        /*0028*/ 	.word	index@(triton_poi_fused__native_batch_norm_legit_no_training_add_relu_19)
        /*002c*/ 	.word	0x00000000
.L_9:


//--------------------- .nv.info.triton_poi_fused__native_batch_norm_legit_no_training_add_relu_19 --------------------------
	.section	.nv.info.triton_poi_fused__native_batch_norm_legit_no_training_add_relu_19,"",@"SHT_CUDA_INFO"
	.sectionflags	@""
	.align	4


	//----- nvinfo : EIATTR_CUDA_API_VERSION
	.align		4
        /*0000*/ 	.byte	0x04, 0x37
        /*0002*/ 	.short	(.L_11 - .L_10)
.L_10:
        /*0004*/ 	.word	0x0000007c


	//----- nvinfo : EIATTR_KPARAM_INFO
	.align		4
.L_11:
        /*0008*/ 	.byte	0x04, 0x17
        /*000a*/ 	.short	(.L_13 - .L_12)
.L_12:
        /*000c*/ 	.word	0x00000000
        /*0010*/ 	.short	0x0009
        /*0012*/ 	.short	0x0044
        /*0014*/ 	.byte	0x00, 0xf0, 0x11, 0x00


	//----- nvinfo : EIATTR_KPARAM_INFO
	.align		4
.L_13:
        /*0018*/ 	.byte	0x04, 0x17
        /*001a*/ 	.short	(.L_15 - .L_14)
.L_14:
        /*001c*/ 	.word	0x00000000
        /*0020*/ 	.short	0x0008
        /*0022*/ 	.short	0x0040
        /*0024*/ 	.byte	0x00, 0xf0, 0x11, 0x00


	//----- nvinfo : EIATTR_KPARAM_INFO
	.align		4
.L_15:
        /*0028*/ 	.byte	0x04, 0x17
        /*002a*/ 	.short	(.L_17 - .L_16)
.L_16:
        /*002c*/ 	.word	0x00000000
        /*0030*/ 	.short	0x0007
        /*0032*/ 	.short	0x0038
        /*0034*/ 	.byte	0x00, 0xf4, 0x21, 0x00


	//----- nvinfo : EIATTR_KPARAM_INFO
	.align		4
.L_17:
        /*0038*/ 	.byte	0x04, 0x17
        /*003a*/ 	.short	(.L_19 - .L_18)
.L_18:
        /*003c*/ 	.word	0x00000000
        /*0040*/ 	.short	0x0006
        /*0042*/ 	.short	0x0030
        /*0044*/ 	.byte	0x00, 0xf4, 0x21, 0x00


	//----- nvinfo : EIATTR_KPARAM_INFO
	.align		4
.L_19:
        /*0048*/ 	.byte	0x04, 0x17
        /*004a*/ 	.short	(.L_21 - .L_20)
.L_20:
        /*004c*/ 	.word	0x00000000
        /*0050*/ 	.short	0x0005
        /*0052*/ 	.short	0x0028
        /*0054*/ 	.byte	0x00, 0xf4, 0x21, 0x00


	//----- nvinfo : EIATTR_KPARAM_INFO
	.align		4
.L_21:
        /*0058*/ 	.byte	0x04, 0x17
        /*005a*/ 	.short	(.L_23 - .L_22)
.L_22:
        /*005c*/ 	.word	0x00000000
        /*0060*/ 	.short	0x0004
        /*0062*/ 	.short	0x0020
        /*0064*/ 	.byte	0x00, 0xf4, 0x21, 0x00


	//----- nvinfo : EIATTR_KPARAM_INFO
	.align		4
.L_23:
        /*0068*/ 	.byte	0x04, 0x17
        /*006a*/ 	.short	(.L_25 - .L_24)
.L_24:
        /*006c*/ 	.word	0x00000000
        /*0070*/ 	.short	0x0003
        /*0072*/ 	.short	0x0018
        /*0074*/ 	.byte	0x00, 0xf4, 0x21, 0x00


	//----- nvinfo : EIATTR_KPARAM_INFO
	.align		4
.L_25:
        /*0078*/ 	.byte	0x04, 0x17
        /*007a*/ 	.short	(.L_27 - .L_26)
.L_26:
        /*007c*/ 	.word	0x00000000
        /*0080*/ 	.short	0x0002
        /*0082*/ 	.short	0x0010
        /*0084*/ 	.byte	0x00, 0xf4, 0x21, 0x00


	//----- nvinfo : EIATTR_KPARAM_INFO
	.align		4
.L_27:
        /*0088*/ 	.byte	0x04, 0x17
        /*008a*/ 	.short	(.L_29 - .L_28)
.L_28:
        /*008c*/ 	.word	0x00000000
        /*0090*/ 	.short	0x0001
        /*0092*/ 	.short	0x0008
        /*0094*/ 	.byte	0x00, 0xf4, 0x21, 0x00


	//----- nvinfo : EIATTR_KPARAM_INFO
	.align		4
.L_29:
        /*0098*/ 	.byte	0x04, 0x17
        /*009a*/ 	.short	(.L_31 - .L_30)
.L_30:
        /*009c*/ 	.word	0x00000000
        /*00a0*/ 	.short	0x0000
        /*00a2*/ 	.short	0x0000
        /*00a4*/ 	.byte	0x00, 0xf4, 0x21, 0x00


	//----- nvinfo : EIATTR_SPARSE_MMA_MASK
	.align		4
.L_31:
        /*00a8*/ 	.byte	0x03, 0x50
        /*00aa*/ 	.short	0x0000


	//----- nvinfo : EIATTR_MAXREG_COUNT
	.align		4
        /*00ac*/ 	.byte	0x03, 0x1b
        /*00ae*/ 	.short	0x00ff


	//----- nvinfo : EIATTR_EXIT_INSTR_OFFSETS
	.align		4
        /*00b0*/ 	.byte	0x04, 0x1c
        /*00b2*/ 	.short	(.L_33 - .L_32)


	//   ....[0]....
.L_32:
        /*00b4*/ 	.word	0x00001a30


	//   ....[1]....
        /*00b8*/ 	.word	0x00001a70


	//----- nvinfo : EIATTR_REQNTID
	.align		4
.L_33:
        /*00bc*/ 	.byte	0x04, 0x10
        /*00be*/ 	.short	(.L_35 - .L_34)
.L_34:
        /*00c0*/ 	.word	0x00000100
        /*00c4*/ 	.word	0x00000001
        /*00c8*/ 	.word	0x00000001


	//----- nvinfo : EIATTR_CBANK_PARAM_SIZE
	.align		4
.L_35:
        /*00cc*/ 	.byte	0x03, 0x19
        /*00ce*/ 	.short	0x0048


	//----- nvinfo : EIATTR_PARAM_CBANK
	.align		4
        /*00d0*/ 	.byte	0x04, 0x0a
        /*00d2*/ 	.short	(.L_37 - .L_36)
	.align		4
.L_36:
        /*00d4*/ 	.word	index@(.nv.constant0.triton_poi_fused__native_batch_norm_legit_no_training_add_relu_19)
        /*00d8*/ 	.short	0x0210
        /*00da*/ 	.short	0x0048


	//----- nvinfo : EIATTR_SW_WAR
	.align		4
.L_37:
        /*00dc*/ 	.byte	0x04, 0x36
        /*00de*/ 	.short	(.L_39 - .L_38)
.L_38:
        /*00e0*/ 	.word	0x00000008
.L_39:


//--------------------- .nv.callgraph             --------------------------
	.section	.nv.callgraph,"",@"SHT_CUDA_CALLGRAPH"
	.align	4
	.sectionentsize	8
	.align		4
        /*0000*/ 	.word	0x00000000
	.align		4
        /*0004*/ 	.word	0xffffffff
	.align		4
        /*0008*/ 	.word	0x00000000
	.align		4
        /*000c*/ 	.word	0xfffffffe
	.align		4
        /*0010*/ 	.word	0x00000000
	.align		4
        /*0014*/ 	.word	0xfffffffd
	.align		4
        /*0018*/ 	.word	0x00000000
	.align		4
        /*001c*/ 	.word	0xfffffffc


//--------------------- .nv.constant4             --------------------------
	.section	.nv.constant4,"a",@progbits
	.align	8
	.align		8
.nv.constant4:
        /*0000*/ 	.dword	_$_str
	.align		8
        /*0008*/ 	.dword	_$_str_$_2


//--------------------- .text.triton_poi_fused__native_batch_norm_legit_no_training_add_relu_19 --------------------------
	.section	.text.triton_poi_fused__native_batch_norm_legit_no_training_add_relu_19,"ax",@progbits
	.sectionflags	@"SHF_BARRIERS=1"
	.align	128
        .global         triton_poi_fused__native_batch_norm_legit_no_training_add_relu_19
        .type           triton_poi_fused__native_batch_norm_legit_no_training_add_relu_19,@function
        .size           triton_poi_fused__native_batch_norm_legit_no_training_add_relu_19,(.L_x_1 - triton_poi_fused__native_batch_norm_legit_no_training_add_relu_19)
        .other          triton_poi_fused__native_batch_norm_legit_no_training_add_relu_19,@"STO_CUDA_ENTRY STV_DEFAULT"
triton_poi_fused__native_batch_norm_legit_no_training_add_relu_19:
.text.triton_poi_fused__native_batch_norm_legit_no_training_add_relu_19:
[----:B------:R-:W0:Y:S01]  /*0000*/  LDC R1, c[0x0][0x28] ;  /* 0x00000a00ff017b82 */ /* 0x000e220000000800 */
[----:B------:R-:W1:Y:S07]  /*0010*/  S2R R30, SR_CTAID.Y ;  /* 0x00000000001e7919 */ /* 0x000e6e0000002600 */
[----:B------:R-:W2:Y:S01]  /*0020*/  LDC.64 R2, c[0x0][0x220] ;  /* 0x00008800ff027b82 */ /* 0x000ea20000000a00 */
[----:B------:R-:W-:Y:S01]  /*0030*/  CS2R R6, SRZ ;  /* 0x0000000000067805 */ /* 0x000fe2000001ff00 */
[----:B------:R-:W-:Y:S01]  /*0040*/  ULDC.64 UR6, c[0x0][0x208] ;  /* 0x0000820000067ab9 */ /* 0x000fe20000000a00 */
[----:B------:R-:W3:Y:S01]  /*0050*/  S2R R32, SR_TID.X ;  /* 0x0000000000207919 */ /* 0x000ee20000002100 */
[----:B------:R-:W4:Y:S01]  /*0060*/  S2R R45, SR_CTAID.X ;  /* 0x00000000002d7919 */ /* 0x000f220000002500 */
[----:B------:R-:W-:-:S03]  /*0070*/  IMAD.MOV.U32 R35, RZ, RZ, 0x3e800000 ;  /* 0x3e800000ff237424 */ /* 0x000fc600078e00ff */
[----:B------:R-:W5:Y:S08]  /*0080*/  LDC.64 R24, c[0x0][0x210] ;  /* 0x00008400ff187b82 */ /* 0x000f700000000a00 */
[----:B------:R-:W4:Y:S01]  /*0090*/  LDC.64 R20, c[0x0][0x218] ;  /* 0x00008600ff147b82 */ /* 0x000f220000000a00 */
[----:B-1----:R-:W-:Y:S02]  /*00a0*/  IMAD.SHL.U32 R31, R30, 0x80, RZ ;  /* 0x000000801e1f7824 */ /* 0x002fe400078e00ff */
[----:B---3--:R-:W-:-:S05]  /*00b0*/  IMAD.SHL.U32 R28, R32, 0x4, RZ ;  /* 0x00000004201c7824 */ /* 0x008fca00078e00ff */
[----:B------:R-:W-:-:S04]  /*00c0*/  LOP3.LUT R44, R31, 0x7c, R28, 0xf8, !PT ;  /* 0x0000007c1f2c7812 */ /* 0x000fc800078ef81c */
[----:B------:R-:W-:Y:S02]  /*00d0*/  SHF.R.S32.HI R5, RZ, 0x1f, R44 ;  /* 0x0000001fff057819 */ /* 0x000fe4000001142c */
[----:B------:R-:W-:Y:S02]  /*00e0*/  ISETP.GE.AND P0, PT, R44, 0x80, PT ;  /* 0x000000802c00780c */ /* 0x000fe40003f06270 */
[----:B------:R-:W-:-:S04]  /*00f0*/  LEA.HI R8, R5, R44, RZ, 0x5 ;  /* 0x0000002c05087211 */ /* 0x000fc800078f28ff */
[----:B------:R-:W-:-:S05]  /*0100*/  LOP3.LUT R5, R8, 0xffffffe0, RZ, 0xc0, !PT ;  /* 0xffffffe008057812 */ /* 0x000fca00078ec0ff */
[----:B------:R-:W-:Y:S01]  /*0110*/  IMAD.IADD R44, R44, 0x1, -R5 ;  /* 0x000000012c2c7824 */ /* 0x000fe200078e0a05 */
[----:B------:R-:W-:-:S03]  /*0120*/  CS2R R4, SRZ ;  /* 0x0000000000047805 */ /* 0x000fc6000001ff00 */
[----:B--2---:R-:W-:-:S05]  /*0130*/  IMAD.WIDE R2, R44, 0x4, R2 ;  /* 0x000000042c027825 */ /* 0x004fca00078e0202 */
[----:B------:R1:W2:Y:S01]  /*0140*/  @!P0 LDG.E.EL.128 R4, desc[UR6][R2.64] ;  /* 0x0000000602048981 */ /* 0x0002a2000c2e1d00 */
[----:B------:R-:W-:Y:S01]  /*0150*/  LOP3.LUT R27, R32, 0x20, RZ, 0xc0, !PT ;  /* 0x00000020201b7812 */ /* 0x000fe200078ec0ff */
[----:B----4-:R-:W-:Y:S01]  /*0160*/  IMAD.SHL.U32 R45, R45, 0x20, RZ ;  /* 0x000000202d2d7824 */ /* 0x010fe200078e00ff */
[----:B------:R-:W-:Y:S02]  /*0170*/  CS2R R10, SRZ ;  /* 0x00000000000a7805 */ /* 0x000fe4000001ff00 */
[----:B------:R-:W-:Y:S02]  /*0180*/  CS2R R12, SRZ ;  /* 0x00000000000c7805 */ /* 0x000fe4000001ff00 */
[----:B------:R-:W-:Y:S02]  /*0190*/  LOP3.LUT R9, R27, 0x80, R32, 0xf8, !PT ;  /* 0x000000801b097812 */ /* 0x000fe400078ef820 */
[----:B------:R-:W-:Y:S02]  /*01a0*/  CS2R R14, SRZ ;  /* 0x00000000000e7805 */ /* 0x000fe4000001ff00 */
[----:B------:R-:W-:-:S04]  /*01b0*/  LOP3.LUT R9, R9, 0x40, R32, 0xf8, !PT ;  /* 0x0000004009097812 */ /* 0x000fc800078ef820 */
[----:B------:R-:W-:-:S05]  /*01c0*/  SHF.R.U32.HI R0, RZ, 0x5, R9 ;  /* 0x00000005ff007819 */ /* 0x000fca0000011609 */
[----:B------:R-:W-:-:S04]  /*01d0*/  IMAD.IADD R0, R45, 0x1, R0 ;  /* 0x000000012d007824 */ /* 0x000fc800078e0200 */
[C---:B-1----:R-:W-:Y:S02]  /*01e0*/  VIADD R2, R0.reuse, 0x8 ;  /* 0x0000000800027836 */ /* 0x042fe40000000000 */
[----:B------:R-:W-:-:S03]  /*01f0*/  VIADD R3, R0, 0x10 ;  /* 0x0000001000037836 */ /* 0x000fc60000000000 */
[----:B------:R-:W-:Y:S01]  /*0200*/  ISETP.LT.AND P3, PT, R2, 0x40, !P0 ;  /* 0x000000400200780c */ /* 0x000fe20004761270 */
[----:B------:R-:W-:Y:S01]  /*0210*/  IMAD.SHL.U32 R2, R8, 0x40, RZ ;  /* 0x0000004008027824 */ /* 0x000fe200078e00ff */
[----:B------:R-:W-:Y:S02]  /*0220*/  ISETP.LT.AND P2, PT, R3, 0x40, !P0 ;  /* 0x000000400300780c */ /* 0x000fe40004741270 */
[----:B------:R-:W-:Y:S02]  /*0230*/  CS2R R8, SRZ ;  /* 0x0000000000087805 */ /* 0x000fe4000001ff00 */
[----:B------:R-:W-:-:S05]  /*0240*/  LOP3.LUT R3, R2, 0xfffff800, RZ, 0xc0, !PT ;  /* 0xfffff80002037812 */ /* 0x000fca00078ec0ff */
[----:B------:R-:W-:-:S04]  /*0250*/  IMAD.IADD R3, R44, 0x1, R3 ;  /* 0x000000012c037824 */ /* 0x000fc800078e0203 */
[----:B------:R-:W-:-:S04]  /*0260*/  IMAD R33, R0, 0x20, R3 ;  /* 0x0000002000217824 */ /* 0x000fc800078e0203 */
[C---:B------:R-:W-:Y:S02]  /*0270*/  VIADD R2, R33.reuse, 0x100 ;  /* 0x0000010021027836 */ /* 0x040fe40000000000 */
[----:B-----5:R-:W-:-:S04]  /*0280*/  IMAD.WIDE R18, R33, 0x4, R24 ;  /* 0x0000000421127825 */ /* 0x020fc800078e0218 */
[----:B------:R-:W-:-:S04]  /*0290*/  IMAD.WIDE R16, R2, 0x4, R24 ;  /* 0x0000000402107825 */ /* 0x000fc800078e0218 */
[----:B------:R-:W-:Y:S01]  /*02a0*/  VIADD R3, R33, 0x200 ;  /* 0x0000020021037836 */ /* 0x000fe20000000000 */
[----:B------:R1:W3:Y:S01]  /*02b0*/  @P3 LDG.E.EL.128 R8, desc[UR6][R16.64] ;  /* 0x0000000610083981 */ /* 0x0002e2000c2e1d00 */
[----:B0-----:R-:W-:-:S04]  /*02c0*/  IMAD.WIDE R20, R44, 0x4, R20 ;  /* 0x000000042c147825 */ /* 0x001fc800078e0214 */
[----:B------:R-:W-:Y:S01]  /*02d0*/  IMAD.WIDE R22, R3, 0x4, R24 ;  /* 0x0000000403167825 */ /* 0x000fe200078e0218 */
[----:B-1----:R-:W-:-:S04]  /*02e0*/  CS2R R16, SRZ ;  /* 0x0000000000107805 */ /* 0x002fc8000001ff00 */
[----:B------:R0:W4:Y:S02]  /*02f0*/  @P2 LDG.E.EL.128 R12, desc[UR6][R22.64] ;  /* 0x00000006160c2981 */ /* 0x000124000c2e1d00 */
[----:B0-----:R-:W-:Y:S01]  /*0300*/  CS2R R22, SRZ ;  /* 0x0000000000167805 */ /* 0x001fe2000001ff00 */
[----:B--2---:R-:W-:Y:S01]  /*0310*/  FADD R4, R4, 9.9999997473787516356e-06 ;  /* 0x3727c5ac04047421 */ /* 0x004fe20000000000 */
[----:B------:R-:W-:Y:S01]  /*0320*/  FADD R5, R5, 9.9999997473787516356e-06 ;  /* 0x3727c5ac05057421 */ /* 0x000fe20000000000 */
[----:B------:R-:W-:Y:S01]  /*0330*/  FADD R6, R6, 9.9999997473787516356e-06 ;  /* 0x3727c5ac06067421 */ /* 0x000fe20000000000 */
[----:B------:R-:W-:Y:S01]  /*0340*/  FADD R40, R7, 9.9999997473787516356e-06 ;  /* 0x3727c5ac07287421 */ /* 0x000fe20000000000 */
[----:B------:R-:W0:Y:S08]  /*0350*/  MUFU.SQRT R43, R4 ;  /* 0x00000004002b7308 */ /* 0x000e300000002000 */
[----:B------:R1:W2:Y:S01]  /*0360*/  MUFU.SQRT R41, R5 ;  /* 0x0000000500297308 */ /* 0x0002a20000002000 */
[----:B0-----:R-:W-:-:S07]  /*0370*/  FSETP.GT.AND P6, PT, R43, 8.50705917302346158658e+37, PT ;  /* 0x7e8000002b00780b */ /* 0x001fce0003fc4000 */
[----:B------:R0:W5:Y:S01]  /*0380*/  MUFU.SQRT R39, R6 ;  /* 0x0000000600277308 */ /* 0x0001620000002000 */
[----:B------:R-:W-:Y:S02]  /*0390*/  FSETP.GEU.AND P5, PT, R43, 1.175494350822287508e-38, PT ;  /* 0x008000002b00780b */ /* 0x000fe40003fae000 */
[----:B-1----:R-:W-:Y:S02]  /*03a0*/  CS2R R4, SRZ ;  /* 0x0000000000047805 */ /* 0x002fe4000001ff00 */
[----:B------:R-:W-:Y:S02]  /*03b0*/  FSEL R42, R35, 1, P6 ;  /* 0x3f800000232a7808 */ /* 0x000fe40003000000 */
[----:B--2---:R-:W-:Y:S01]  /*03c0*/  FSETP.GT.AND P4, PT, R41, 8.50705917302346158658e+37, PT ;  /* 0x7e8000002900780b */ /* 0x004fe20003f84000 */
[----:B------:R-:W1:Y:S01]  /*03d0*/  MUFU.SQRT R40, R40 ;  /* 0x0000002800287308 */ /* 0x000e620000002000 */
[----:B0-----:R-:W-:Y:S02]  /*03e0*/  CS2R R6, SRZ ;  /* 0x0000000000067805 */ /* 0x001fe4000001ff00 */
[----:B------:R-:W-:Y:S01]  /*03f0*/  FSEL R37, R35, 1, P4 ;  /* 0x3f80000023257808 */ /* 0x000fe20002000000 */
[----:B------:R-:W-:-:S02]  /*0400*/  @P6 FMUL R43, R43, 0.25 ;  /* 0x3e8000002b2b6820 */ /* 0x000fc40000400000 */
[----:B------:R-:W-:Y:S01]  /*0410*/  @!P5 FMUL R42, R42, 16777216 ;  /* 0x4b8000002a2ad820 */ /* 0x000fe20000400000 */
[----:B-----5:R-:W-:Y:S01]  /*0420*/  FSETP.GT.AND P1, PT, R39, 8.50705917302346158658e+37, PT ;  /* 0x7e8000002700780b */ /* 0x020fe20003f24000 */
[----:B------:R-:W-:Y:S01]  /*0430*/  @!P5 FMUL R43, R43, 16777216 ;  /* 0x4b8000002b2bd820 */ /* 0x000fe20000400000 */
[----:B------:R-:W-:Y:S02]  /*0440*/  FSETP.GEU.AND P5, PT, R41, 1.175494350822287508e-38, PT ;  /* 0x008000002900780b */ /* 0x000fe40003fae000 */
[----:B------:R-:W-:Y:S01]  /*0450*/  FSEL R34, R35, 1, P1 ;  /* 0x3f80000023227808 */ /* 0x000fe20000800000 */
[----:B------:R-:W-:Y:S01]  /*0460*/  @P4 FMUL R41, R41, 0.25 ;  /* 0x3e80000029294820 */ /* 0x000fe20000400000 */
[----:B------:R-:W-:Y:S02]  /*0470*/  FSETP.GEU.AND P4, PT, R39, 1.175494350822287508e-38, PT ;  /* 0x008000002700780b */ /* 0x000fe40003f8e000 */
[----:B-1----:R-:W-:-:S04]  /*0480*/  FSETP.GT.AND P6, PT, R40, 8.50705917302346158658e+37, PT ;  /* 0x7e8000002800780b */ /* 0x002fc80003fc4000 */
[----:B------:R-:W-:Y:S01]  /*0490*/  FSEL R35, R35, 1, P6 ;  /* 0x3f80000023237808 */ /* 0x000fe20003000000 */
[----:B------:R-:W-:Y:S01]  /*04a0*/  @P1 FMUL R39, R39, 0.25 ;  /* 0x3e80000027271820 */ /* 0x000fe20000400000 */
[----:B------:R-:W-:-:S07]  /*04b0*/  FSETP.GEU.AND P1, PT, R40, 1.175494350822287508e-38, PT ;  /* 0x008000002800780b */ /* 0x000fce0003f2e000 */
[----:B------:R-:W-:Y:S01]  /*04c0*/  @P6 FMUL R40, R40, 0.25 ;  /* 0x3e80000028286820 */ /* 0x000fe20000400000 */
[C---:B------:R-:W-:Y:S01]  /*04d0*/  ISETP.LT.AND P6, PT, R0.reuse, 0x40, !P0 ;  /* 0x000000400000780c */ /* 0x040fe200047c1270 */
[----:B------:R-:W-:Y:S01]  /*04e0*/  VIADD R0, R0, 0x18 ;  /* 0x0000001800007836 */ /* 0x000fe20000000000 */
[----:B------:R-:W-:Y:S02]  /*04f0*/  LOP3.LUT R26, R32, 0x40, RZ, 0xc0, !PT ;  /* 0x00000040201a7812 */ /* 0x000fe400078ec0ff */
[----:B------:R-:W-:Y:S01]  /*0500*/  SHF.R.U32.HI R36, RZ, 0x3, R32 ;  /* 0x00000003ff247819 */ /* 0x000fe20000011620 */
[----:B------:R-:W-:Y:S01]  /*0510*/  @!P1 FMUL R40, R40, 16777216 ;  /* 0x4b80000028289820 */ /* 0x000fe20000400000 */
[----:B------:R-:W-:Y:S01]  /*0520*/  @!P1 FMUL R35, R35, 16777216 ;  /* 0x4b80000023239820 */ /* 0x000fe20000400000 */
[----:B------:R-:W-:Y:S01]  /*0530*/  ISETP.LT.AND P1, PT, R0, 0x40, !P0 ;  /* 0x000000400000780c */ /* 0x000fe20004721270 */
[----:B------:R-:W-:Y:S01]  /*0540*/  VIADD R0, R33, 0x300 ;  /* 0x0000030021007836 */ /* 0x000fe20000000000 */
[----:B------:R-:W-:Y:S01]  /*0550*/  SHF.R.U32.HI R27, RZ, 0x3, R27 ;  /* 0x00000003ff1b7819 */ /* 0x000fe2000001161b */
[----:B------:R-:W0:Y:S01]  /*0560*/  MUFU.RCP R43, R43 ;  /* 0x0000002b002b7308 */ /* 0x000e220000001000 */
[----:B------:R-:W-:-:S02]  /*0570*/  LOP3.LUT R28, R45, 0x1c, R28, 0xf8, !PT ;  /* 0x0000001c2d1c7812 */ /* 0x000fc400078ef81c */
[----:B------:R1:W2:Y:S01]  /*0580*/  @P6 LDG.E.EL.128 R4, desc[UR6][R18.64] ;  /* 0x0000000612046981 */ /* 0x0002a2000c2e1d00 */
[----:B------:R-:W-:-:S04]  /*0590*/  IMAD.WIDE R24, R0, 0x4, R24 ;  /* 0x0000000400187825 */ /* 0x000fc800078e0218 */
[----:B------:R-:W-:Y:S01]  /*05a0*/  @!P5 FMUL R41, R41, 16777216 ;  /* 0x4b8000002929d820 */ /* 0x000fe20000400000 */
[----:B------:R-:W5:Y:S01]  /*05b0*/  S2UR UR5, SR_CgaCtaId ;  /* 0x00000000000579c3 */ /* 0x000f620000008800 */
[----:B------:R-:W-:Y:S01]  /*05c0*/  @!P4 FMUL R39, R39, 16777216 ;  /* 0x4b8000002727c820 */ /* 0x000fe20000400000 */
[----:B------:R-:W-:Y:S01]  /*05d0*/  @!P5 FMUL R37, R37, 16777216 ;  /* 0x4b8000002525d820 */ /* 0x000fe20000400000 */
[----:B------:R-:W-:Y:S01]  /*05e0*/  UMOV UR4, 0x400 ;  /* 0x0000040000047882 */ /* 0x000fe20000000000 */
[----:B------:R-:W-:Y:S01]  /*05f0*/  @!P4 FMUL R34, R34, 16777216 ;  /* 0x4b8000002222c820 */ /* 0x000fe20000400000 */
[----:B------:R-:W-:Y:S02]  /*0600*/  SHF.R.S32.HI R30, RZ, 0x18, R30 ;  /* 0x00000018ff1e7819 */ /* 0x000fe4000001141e */
[----:B-1----:R-:W-:Y:S02]  /*0610*/  CS2R R18, SRZ ;  /* 0x0000000000127805 */ /* 0x002fe4000001ff00 */
[----:B------:R-:W-:-:S04]  /*0620*/  P2R R29, PR, RZ, 0x40 ;  /* 0x00000040ff1d7803 */ /* 0x000fc80000000000 */
[----:B------:R1:W2:Y:S02]  /*0630*/  @!P0 LDG.E.EL.128 R16, desc[UR6][R20.64] ;  /* 0x0000000614108981 */ /* 0x0002a4000c2e1d00 */
[----:B-1----:R-:W-:-:S06]  /*0640*/  CS2R R20, SRZ ;  /* 0x0000000000147805 */ /* 0x002fcc000001ff00 */
[----:B------:R1:W5:Y:S01]  /*0650*/  @P1 LDG.E.EL.128 R20, desc[UR6][R24.64] ;  /* 0x0000000618141981 */ /* 0x000362000c2e1d00 */
[----:B------:R-:W-:Y:S02]  /*0660*/  SHF.R.U32.HI R26, RZ, 0x3, R26 ;  /* 0x00000003ff1a7819 */ /* 0x000fe4000001161a */
[----:B------:R-:W-:-:S04]  /*0670*/  SGXT.U32 R36, R36, 0x2 ;  /* 0x000000022424781a */ /* 0x000fc80000000000 */
[----:B------:R-:W-:Y:S02]  /*0680*/  LOP3.LUT R36, R26, R27, R36, 0xfe, !PT ;  /* 0x0000001b1a247212 */ /* 0x000fe400078efe24 */
[----:B------:R-:W0:Y:S01]  /*0690*/  LDC.64 R26, c[0x0][0x228] ;  /* 0x00008a00ff1a7b82 */ /* 0x000e220000000a00 */
[----:B-1----:R-:W-:Y:S01]  /*06a0*/  CS2R R24, SRZ ;  /* 0x0000000000187805 */ /* 0x002fe2000001ff00 */
[C---:B--2---:R-:W-:Y:S01]  /*06b0*/  FADD R38, -R16.reuse, R4 ;  /* 0x0000000410267221 */ /* 0x044fe20000000100 */
[C---:B---3--:R-:W-:Y:S01]  /*06c0*/  FADD R8, -R16.reuse, R8 ;  /* 0x0000000810087221 */ /* 0x048fe20000000100 */
[C---:B----4-:R-:W-:Y:S01]  /*06d0*/  FADD R12, -R16.reuse, R12 ;  /* 0x0000000c100c7221 */ /* 0x050fe20000000100 */
[----:B-----5:R-:W-:Y:S01]  /*06e0*/  FADD R20, -R16, R20 ;  /* 0x0000001410147221 */ /* 0x020fe20000000100 */
[----:B------:R-:W-:Y:S01]  /*06f0*/  FADD R16, -R17, R5 ;  /* 0x0000000511107221 */ /* 0x000fe20000000100 */
[----:B0-----:R-:W-:Y:S01]  /*0700*/  IMAD.WIDE R4, R44, 0x4, R26 ;  /* 0x000000042c047825 */ /* 0x001fe200078e021a */
[----:B------:R-:W-:-:S06]  /*0710*/  CS2R R26, SRZ ;  /* 0x00000000001a7805 */ /* 0x000fcc000001ff00 */
[----:B------:R0:W2:Y:S02]  /*0720*/  @!P0 LDG.E.EL.128 R24, desc[UR6][R4.64] ;  /* 0x0000000604188981 */ /* 0x0000a4000c2e1d00 */
[----:B0-----:R-:W0:Y:S01]  /*0730*/  LDC.64 R4, c[0x0][0x230] ;  /* 0x00008c00ff047b82 */ /* 0x001e220000000a00 */
[C---:B------:R-:W-:Y:S01]  /*0740*/  FADD R9, -R17.reuse, R9 ;  /* 0x0000000911097221 */ /* 0x040fe20000000100 */
[C---:B------:R-:W-:Y:S01]  /*0750*/  FADD R13, -R17.reuse, R13 ;  /* 0x0000000d110d7221 */ /* 0x040fe20000000100 */
[----:B------:R-:W-:Y:S01]  /*0760*/  FADD R21, -R17, R21 ;  /* 0x0000001511157221 */ /* 0x000fe20000000100 */
[----:B------:R-:W-:Y:S01]  /*0770*/  FADD R45, -R19, R15 ;  /* 0x0000000f132d7221 */ /* 0x000fe20000000100 */
[C---:B------:R-:W-:Y:S01]  /*0780*/  FADD R17, -R18.reuse, R6 ;  /* 0x0000000612117221 */ /* 0x040fe20000000100 */
[C---:B------:R-:W-:Y:S01]  /*0790*/  FADD R10, -R18.reuse, R10 ;  /* 0x0000000a120a7221 */ /* 0x040fe20000000100 */
[C---:B------:R-:W-:Y:S01]  /*07a0*/  FADD R14, -R18.reuse, R14 ;  /* 0x0000000e120e7221 */ /* 0x040fe20000000100 */
[----:B------:R-:W-:Y:S01]  /*07b0*/  FADD R22, -R18, R22 ;  /* 0x0000001612167221 */ /* 0x000fe20000000100 */
[----:B------:R-:W-:Y:S01]  /*07c0*/  FMUL R15, R43, R42 ;  /* 0x0000002a2b0f7220 */ /* 0x000fe20000400000 */
[----:B------:R-:W-:Y:S01]  /*07d0*/  FADD R18, -R19, R7 ;  /* 0x0000000713127221 */ /* 0x000fe20000000100 */
[----:B------:R-:W-:Y:S01]  /*07e0*/  CS2R R6, SRZ ;  /* 0x0000000000067805 */ /* 0x000fe2000001ff00 */
[----:B0-----:R-:W-:Y:S01]  /*07f0*/  IMAD.WIDE R42, R44, 0x4, R4 ;  /* 0x000000042c2a7825 */ /* 0x001fe200078e0204 */
[----:B------:R-:W-:-:S06]  /*0800*/  CS2R R4, SRZ ;  /* 0x0000000000047805 */ /* 0x000fcc000001ff00 */
[----:B------:R0:W2:Y:S01]  /*0810*/  @!P0 LDG.E.EL.128 R4, desc[UR6][R42.64] ;  /* 0x000000062a048981 */ /* 0x0000a2000c2e1d00 */
[----:B------:R-:W1:Y:S08]  /*0820*/  MUFU.RCP R40, R40 ;  /* 0x0000002800287308 */ /* 0x000e700000001000 */
[----:B------:R-:W0:Y:S01]  /*0830*/  MUFU.RCP R44, R41 ;  /* 0x00000029002c7308 */ /* 0x000e220000001000 */
[C---:B------:R-:W-:Y:S01]  /*0840*/  FADD R11, -R19.reuse, R11 ;  /* 0x0000000b130b7221 */ /* 0x040fe20000000100 */
[----:B------:R-:W-:Y:S01]  /*0850*/  FADD R23, -R19, R23 ;  /* 0x0000001713177221 */ /* 0x000fe20000000100 */
[----:B-1----:R-:W-:-:S05]  /*0860*/  FMUL R40, R40, R35 ;  /* 0x0000002328287220 */ /* 0x002fca0000400000 */
[----:B------:R-:W1:Y:S01]  /*0870*/  MUFU.RCP R19, R39 ;  /* 0x0000002700137308 */ /* 0x000e620000001000 */
[----:B------:R-:W-:Y:S01]  /*0880*/  LOP3.LUT R35, R32, 0x20, RZ, 0xc0, !PT ;  /* 0x0000002020237812 */ /* 0x000fe200078ec0ff */
[----:B0-----:R-:W-:-:S03]  /*0890*/  FMUL R42, R44, R37 ;  /* 0x000000252c2a7220 */ /* 0x001fc60000400000 */
[----:B------:R-:W-:Y:S01]  /*08a0*/  LOP3.LUT R37, R35, 0x80, R32, 0xf8, !PT ;  /* 0x0000008023257812 */ /* 0x000fe200078ef820 */
[----:B------:R-:W-:Y:S01]  /*08b0*/  FMUL R44, R40, R23 ;  /* 0x00000017282c7220 */ /* 0x000fe20000400000 */
[----:B------:R-:W-:Y:S01]  /*08c0*/  SHF.L.U32 R23, R32, 0x7, RZ ;  /* 0x0000000720177819 */ /* 0x000fe200000006ff */
[C---:B------:R-:W-:Y:S01]  /*08d0*/  FMUL R45, R40.reuse, R45 ;  /* 0x0000002d282d7220 */ /* 0x040fe20000400000 */
[----:B------:R-:W-:Y:S01]  /*08e0*/  LOP3.LUT R37, R37, 0x40, R32, 0xf8, !PT ;  /* 0x0000004025257812 */ /* 0x000fe200078ef820 */
[C---:B------:R-:W-:Y:S01]  /*08f0*/  FMUL R11, R40.reuse, R11 ;  /* 0x0000000b280b7220 */ /* 0x040fe20000400000 */
[----:B------:R-:W-:Y:S01]  /*0900*/  FMUL R18, R40, R18 ;  /* 0x0000001228127220 */ /* 0x000fe20000400000 */
[----:B------:R-:W-:Y:S01]  /*0910*/  LOP3.LUT R40, R23, 0xf80, RZ, 0xc0, !PT ;  /* 0x00000f8017287812 */ /* 0x000fe200078ec0ff */
[----:B------:R-:W-:Y:S01]  /*0920*/  UPRMT UR4, UR5, 0x654, UR4 ;  /* 0x0000065405047896 */ /* 0x000fe20008000004 */
[----:B------:R-:W-:Y:S01]  /*0930*/  SHF.R.U32.HI R37, RZ, 0x5, R37 ;  /* 0x00000005ff257819 */ /* 0x000fe20000011625 */
[----:B-1----:R-:W-:Y:S01]  /*0940*/  FMUL R19, R19, R34 ;  /* 0x0000002213137220 */ /* 0x002fe20000400000 */
[----:B------:R-:W-:-:S02]  /*0950*/  LOP3.LUT R39, R40, 0x20, RZ, 0xfc, !PT ;  /* 0x0000002028277812 */ /* 0x000fc400078efcff */
[C---:B------:R-:W-:Y:S02]  /*0960*/  LOP3.LUT R34, R40.reuse, 0x40, RZ, 0xfc, !PT ;  /* 0x0000004028227812 */ /* 0x040fe400078efcff */
[----:B------:R-:W-:Y:S02]  /*0970*/  LOP3.LUT R37, R37, R40, RZ, 0xfc, !PT ;  /* 0x0000002825257212 */ /* 0x000fe400078efcff */
[C---:B------:R-:W-:Y:S02]  /*0980*/  LOP3.LUT R23, R40.reuse, 0x60, RZ, 0xfc, !PT ;  /* 0x0000006028177812 */ /* 0x040fe400078efcff */
[----:B------:R-:W-:Y:S02]  /*0990*/  LEA.HI R40, R40, UR4, RZ, 0x1d ;  /* 0x0000000428287c11 */ /* 0x000fe4000f8fe8ff */
[----:B------:R-:W-:Y:S02]  /*09a0*/  LEA.HI R39, R39, UR4, RZ, 0x1d ;  /* 0x0000000427277c11 */ /* 0x000fe4000f8fe8ff */
[----:B------:R-:W-:Y:S01]  /*09b0*/  LEA.HI R34, R34, UR4, RZ, 0x1d ;  /* 0x0000000422227c11 */ /* 0x000fe2000f8fe8ff */
[----:B------:R-:W-:-:S02]  /*09c0*/  IMAD R41, R37, 0x4, R40 ;  /* 0x0000000425297824 */ /* 0x000fc400078e0228 */
[C---:B------:R-:W-:Y:S02]  /*09d0*/  IMAD R40, R37.reuse, 0x4, R39 ;  /* 0x0000000425287824 */ /* 0x040fe400078e0227 */
[----:B------:R-:W-:Y:S01]  /*09e0*/  IMAD R39, R37, 0x4, R34 ;  /* 0x0000000425277824 */ /* 0x000fe200078e0222 */
[----:B------:R-:W-:Y:S02]  /*09f0*/  LOP3.LUT R34, R32, 0x80, RZ, 0xc0, !PT ;  /* 0x0000008020227812 */ /* 0x000fe400078ec0ff */
[----:B------:R-:W-:Y:S02]  /*0a00*/  LEA.HI R23, R23, UR4, RZ, 0x1d ;  /* 0x0000000417177c11 */ /* 0x000fe4000f8fe8ff */
[----:B------:R-:W-:Y:S01]  /*0a10*/  SHF.R.U32.HI R34, RZ, 0x3, R34 ;  /* 0x00000003ff227819 */ /* 0x000fe20000011622 */
[C---:B------:R-:W-:Y:S01]  /*0a20*/  FMUL R43, R19.reuse, R10 ;  /* 0x0000000a132b7220 */ /* 0x040fe20000400000 */
[----:B------:R-:W-:Y:S01]  /*0a30*/  FMUL R17, R19, R17 ;  /* 0x0000001113117220 */ /* 0x000fe20000400000 */
[----:B------:R-:W-:Y:S01]  /*0a40*/  IMAD R37, R37, 0x4, R23 ;  /* 0x0000000425257824 */ /* 0x000fe200078e0217 */
[----:B------:R-:W-:Y:S01]  /*0a50*/  LOP3.LUT R36, R31, R36, R34, 0xfe, !PT ;  /* 0x000000241f247212 */ /* 0x000fe200078efe22 */
[C---:B------:R-:W-:Y:S01]  /*0a60*/  FMUL R23, R19.reuse, R22 ;  /* 0x0000001613177220 */ /* 0x040fe20000400000 */
[----:B------:R-:W-:Y:S01]  /*0a70*/  FMUL R31, R19, R14 ;  /* 0x0000000e131f7220 */ /* 0x000fe20000400000 */
[C---:B------:R-:W-:Y:S01]  /*0a80*/  FMUL R19, R15.reuse, R20 ;  /* 0x000000140f137220 */ /* 0x040fe20000400000 */
[C---:B------:R-:W-:Y:S01]  /*0a90*/  FMUL R8, R15.reuse, R8 ;  /* 0x000000080f087220 */ /* 0x040fe20000400000 */
[C---:B------:R-:W-:Y:S01]  /*0aa0*/  FMUL R12, R15.reuse, R12 ;  /* 0x0000000c0f0c7220 */ /* 0x040fe20000400000 */
[C---:B------:R-:W-:Y:S01]  /*0ab0*/  FMUL R10, R42.reuse, R21 ;  /* 0x000000152a0a7220 */ /* 0x040fe20000400000 */
[C---:B------:R-:W-:Y:S01]  /*0ac0*/  FMUL R20, R42.reuse, R13 ;  /* 0x0000000d2a147220 */ /* 0x040fe20000400000 */
[C---:B------:R-:W-:Y:S01]  /*0ad0*/  FMUL R22, R42.reuse, R9 ;  /* 0x000000092a167220 */ /* 0x040fe20000400000 */
[----:B------:R-:W-:Y:S01]  /*0ae0*/  FMUL R42, R42, R16 ;  /* 0x000000102a2a7220 */ /* 0x000fe20000400000 */
[----:B------:R-:W-:Y:S01]  /*0af0*/  FMUL R15, R15, R38 ;  /* 0x000000260f0f7220 */ /* 0x000fe20000400000 */
[-CC-:B--2---:R-:W-:Y:S01]  /*0b00*/  FFMA R14, R8, R24.reuse, R4.reuse ;  /* 0x00000018080e7223 */ /* 0x184fe20000000004 */
[----:B------:R-:W-:Y:S01]  /*0b10*/  FFMA R8, R12, R24, R4 ;  /* 0x000000180c087223 */ /* 0x000fe20000000004 */
[-CC-:B------:R-:W-:Y:S01]  /*0b20*/  FFMA R17, R17, R26.reuse, R6.reuse ;  /* 0x0000001a11117223 */ /* 0x180fe20000000006 */
[----:B------:R-:W-:Y:S01]  /*0b30*/  FFMA R12, R42, R25, R5 ;  /* 0x000000192a0c7223 */ /* 0x000fe20000000005 */
[----:B------:R-:W-:-:S03]  /*0b40*/  FFMA R43, R43, R26, R6 ;  /* 0x0000001a2b2b7223 */ /* 0x000fc60000000006 */
[----:B------:R-:W-:Y:S02]  /*0b50*/  FSETP.GEU.AND P0, PT, R17, RZ, PT ;  /* 0x000000ff1100720b */ /* 0x000fe40003f0e000 */
[----:B------:R-:W-:Y:S01]  /*0b60*/  FSETP.GEU.AND P4, PT, R12, RZ, PT ;  /* 0x000000ff0c00720b */ /* 0x000fe20003f8e000 */
[-CC-:B------:R-:W-:Y:S01]  /*0b70*/  FFMA R16, R15, R24.reuse, R4.reuse ;  /* 0x000000180f107223 */ /* 0x180fe20000000004 */
[----:B------:R-:W-:Y:S01]  /*0b80*/  FSEL R15, R17, RZ, P0 ;  /* 0x000000ff110f7208 */ /* 0x000fe20000000000 */
[----:B------:R-:W-:Y:S01]  /*0b90*/  FFMA R18, R18, R27, R7 ;  /* 0x0000001b12127223 */ /* 0x000fe20000000007 */
[----:B------:R-:W-:Y:S02]  /*0ba0*/  FSEL R17, R12, RZ, P4 ;  /* 0x000000ff0c117208 */ /* 0x000fe40002000000 */
[C---:B------:R-:W-:Y:S01]  /*0bb0*/  FSETP.GEU.AND P4, PT, R43.reuse, RZ, PT ;  /* 0x000000ff2b00720b */ /* 0x040fe20003f8e000 */
[-CC-:B------:R-:W-:Y:S01]  /*0bc0*/  FFMA R13, R22, R25.reuse, R5.reuse ;  /* 0x00000019160d7223 */ /* 0x180fe20000000005 */
[----:B------:R-:W-:Y:S01]  /*0bd0*/  FSETP.GEU.AND P5, PT, R16, RZ, PT ;  /* 0x000000ff1000720b */ /* 0x000fe20003fae000 */
[----:B------:R-:W-:Y:S01]  /*0be0*/  FFMA R9, R20, R25, R5 ;  /* 0x0000001914097223 */ /* 0x000fe20000000005 */
[----:B------:R-:W-:Y:S01]  /*0bf0*/  FSEL R12, R43, RZ, P4 ;  /* 0x000000ff2b0c7208 */ /* 0x000fe20002000000 */
[----:B------:R-:W-:Y:S01]  /*0c00*/  FFMA R4, R19, R24, R4 ;  /* 0x0000001813047223 */ /* 0x000fe20000000004 */
[----:B------:R-:W-:-:S02]  /*0c10*/  FSETP.GEU.AND P4, PT, R18, RZ, PT ;  /* 0x000000ff1200720b */ /* 0x000fc40003f8e000 */
[----:B------:R-:W-:Y:S01]  /*0c20*/  FSEL R16, R16, RZ, P5 ;  /* 0x000000ff10107208 */ /* 0x000fe20002800000 */
[-CC-:B------:R-:W-:Y:S01]  /*0c30*/  FFMA R24, R45, R27.reuse, R7.reuse ;  /* 0x0000001b2d187223 */ /* 0x180fe20000000007 */
[----:B------:R-:W-:Y:S01]  /*0c40*/  FSETP.GEU.AND P5, PT, R13, RZ, PT ;  /* 0x000000ff0d00720b */ /* 0x000fe20003fae000 */
[----:B------:R-:W-:Y:S01]  /*0c50*/  FFMA R31, R31, R26, R6 ;  /* 0x0000001a1f1f7223 */ /* 0x000fe20000000006 */
[----:B------:R-:W-:Y:S01]  /*0c60*/  FSEL R19, R18, RZ, P4 ;  /* 0x000000ff12137208 */ /* 0x000fe20002000000 */
[----:B------:R-:W-:Y:S01]  /*0c70*/  FFMA R11, R11, R27, R7 ;  /* 0x0000001b0b0b7223 */ /* 0x000fe20000000007 */
[----:B------:R-:W-:Y:S01]  /*0c80*/  FSETP.GEU.AND P4, PT, R9, RZ, PT ;  /* 0x000000ff0900720b */ /* 0x000fe20003f8e000 */
[----:B------:R-:W0:Y:S01]  /*0c90*/  LDC.64 R20, c[0x0][0x238] ;  /* 0x00008e00ff147b82 */ /* 0x000e220000000a00 */
[----:B------:R-:W-:Y:S01]  /*0ca0*/  FSEL R13, R13, RZ, P5 ;  /* 0x000000ff0d0d7208 */ /* 0x000fe20002800000 */
[----:B------:R-:W-:Y:S01]  /*0cb0*/  FFMA R5, R10, R25, R5 ;  /* 0x000000190a057223 */ /* 0x000fe20000000005 */
[----:B------:R-:W-:-:S02]  /*0cc0*/  FSETP.GEU.AND P5, PT, R8, RZ, PT ;  /* 0x000000ff0800720b */ /* 0x000fc40003fae000 */
[----:B------:R-:W-:Y:S02]  /*0cd0*/  FSEL R45, R9, RZ, P4 ;  /* 0x000000ff092d7208 */ /* 0x000fe40002000000 */
[----:B------:R-:W-:Y:S01]  /*0ce0*/  FSETP.GEU.AND P4, PT, R24, RZ, PT ;  /* 0x000000ff1800720b */ /* 0x000fe20003f8e000 */
[----:B------:R-:W-:Y:S01]  /*0cf0*/  FFMA R6, R23, R26, R6 ;  /* 0x0000001a17067223 */ /* 0x000fe20000000006 */
[----:B------:R-:W-:Y:S02]  /*0d00*/  SHF.R.S32.HI R9, RZ, 0x1f, R36 ;  /* 0x0000001fff097819 */ /* 0x000fe40000011424 */
[----:B------:R-:W-:Y:S02]  /*0d10*/  FSEL R23, R8, RZ, P5 ;  /* 0x000000ff08177208 */ /* 0x000fe40002800000 */
[----:B------:R-:W-:Y:S02]  /*0d20*/  FSETP.GEU.AND P5, PT, R31, RZ, PT ;  /* 0x000000ff1f00720b */ /* 0x000fe40003fae000 */
[----:B------:R-:W-:-:S02]  /*0d30*/  FSEL R24, R24, RZ, P4 ;  /* 0x000000ff18187208 */ /* 0x000fc40002000000 */
[----:B------:R-:W-:Y:S02]  /*0d40*/  FSETP.GEU.AND P4, PT, R5, RZ, PT ;  /* 0x000000ff0500720b */ /* 0x000fe40003f8e000 */
[----:B------:R-:W-:Y:S01]  /*0d50*/  LEA.HI R9, R9, R36, RZ, 0x5 ;  /* 0x0000002409097211 */ /* 0x000fe200078f28ff */
[----:B------:R-:W-:Y:S01]  /*0d60*/  FFMA R22, R44, R27, R7 ;  /* 0x0000001b2c167223 */ /* 0x000fe20000000007 */
[----:B------:R-:W-:Y:S02]  /*0d70*/  FSETP.GEU.AND P0, PT, R11, RZ, PT ;  /* 0x000000ff0b00720b */ /* 0x000fe40003f0e000 */
[----:B------:R-:W-:Y:S02]  /*0d80*/  FSEL R44, R31, RZ, P5 ;  /* 0x000000ff1f2c7208 */ /* 0x000fe40002800000 */
[----:B------:R-:W-:Y:S02]  /*0d90*/  FSEL R27, R5, RZ, P4 ;  /* 0x000000ff051b7208 */ /* 0x000fe40002000000 */
[C---:B------:R-:W-:Y:S01]  /*0da0*/  LOP3.LUT R31, R9.reuse, 0x3ffffe0, RZ, 0xc0, !PT ;  /* 0x03ffffe0091f7812 */ /* 0x040fe200078ec0ff */
[----:B------:R-:W-:Y:S01]  /*0db0*/  IMAD.SHL.U32 R9, R9, 0x100, RZ ;  /* 0x0000010009097824 */ /* 0x000fe200078e00ff */
[----:B------:R-:W-:-:S02]  /*0dc0*/  FSEL R38, R11, RZ, P0 ;  /* 0x000000ff0b267208 */ /* 0x000fc40000000000 */
[----:B------:R-:W-:Y:S02]  /*0dd0*/  FSETP.GEU.AND P4, PT, R6, RZ, PT ;  /* 0x000000ff0600720b */ /* 0x000fe40003f8e000 */
[----:B------:R-:W-:Y:S02]  /*0de0*/  FSETP.GEU.AND P0, PT, R14, RZ, PT ;  /* 0x000000ff0e00720b */ /* 0x000fe40003f0e000 */
[----:B------:R-:W-:Y:S01]  /*0df0*/  FSEL R42, R6, RZ, P4 ;  /* 0x000000ff062a7208 */ /* 0x000fe20002000000 */
[----:B------:R-:W-:Y:S01]  /*0e00*/  IMAD.IADD R31, R36, 0x1, -R31 ;  /* 0x00000001241f7824 */ /* 0x000fe200078e0a1f */
[----:B------:R-:W-:Y:S02]  /*0e10*/  FSEL R14, R14, RZ, P0 ;  /* 0x000000ff0e0e7208 */ /* 0x000fe40000000000 */
[----:B------:R-:W-:Y:S02]  /*0e20*/  LOP3.LUT R6, R9, 0xffffe000, RZ, 0xc0, !PT ;  /* 0xffffe00009067812 */ /* 0x000fe400078ec0ff */
[----:B------:R-:W-:-:S02]  /*0e30*/  ISETP.GE.AND P0, PT, R28, 0x40, PT ;  /* 0x000000401c00780c */ /* 0x000fc40003f06270 */
[----:B------:R-:W-:Y:S01]  /*0e40*/  FSETP.GEU.AND P5, PT, R4, RZ, PT ;  /* 0x000000ff0400720b */ /* 0x000fe20003fae000 */
[----:B------:R-:W-:Y:S01]  /*0e50*/  VIADD R18, R28, 0x1000 ;  /* 0x000010001c127836 */ /* 0x000fe20000000000 */
[----:B------:R-:W-:Y:S01]  /*0e60*/  ISETP.LT.AND P6, PT, R36, 0x80, !P0 ;  /* 0x000000802400780c */ /* 0x000fe200047c1270 */
[----:B------:R-:W-:Y:S01]  /*0e70*/  IMAD R25, R31, 0x40, R6 ;  /* 0x000000401f197824 */ /* 0x000fe200078e0206 */
[----:B------:R-:W-:Y:S02]  /*0e80*/  FSEL R26, R4, RZ, P5 ;  /* 0x000000ff041a7208 */ /* 0x000fe40002800000 */
[C---:B------:R-:W-:Y:S02]  /*0e90*/  LOP3.LUT R10, R36.reuse, 0x20, RZ, 0xfc, !PT ;  /* 0x00000020240a7812 */ /* 0x040fe400078efcff */
[----:B------:R-:W-:Y:S02]  /*0ea0*/  LOP3.LUT R4, R36, 0x40, RZ, 0xfc, !PT ;  /* 0x0000004024047812 */ /* 0x000fe400078efcff */
[----:B------:R-:W-:-:S02]  /*0eb0*/  FSETP.GEU.AND P4, PT, R22, RZ, PT ;  /* 0x000000ff1600720b */ /* 0x000fc40003f8e000 */
[----:B------:R-:W-:Y:S02]  /*0ec0*/  SGXT R7, R30, 0x1 ;  /* 0x000000011e07781a */ /* 0x000fe40000000200 */
[----:B------:R-:W-:Y:S01]  /*0ed0*/  LOP3.LUT R36, R36, 0x60, RZ, 0xfc, !PT ;  /* 0x0000006024247812 */ /* 0x000fe200078efcff */
[----:B------:R-:W-:Y:S01]  /*0ee0*/  IMAD.IADD R9, R18, 0x1, R25 ;  /* 0x0000000112097824 */ /* 0x000fe200078e0219 */
[----:B------:R-:W-:Y:S02]  /*0ef0*/  FSEL R22, R22, RZ, P4 ;  /* 0x000000ff16167208 */ /* 0x000fe40002000000 */
[----:B------:R-:W-:Y:S02]  /*0f00*/  ISETP.LT.AND P5, PT, R10, 0x80, !P0 ;  /* 0x000000800a00780c */ /* 0x000fe400047a1270 */
[C---:B------:R-:W-:Y:S02]  /*0f10*/  LEA.HI R10, R7.reuse, R10, RZ, 0x5 ;  /* 0x0000000a070a7211 */ /* 0x040fe400078f28ff */
[----:B------:R-:W-:-:S02]  /*0f20*/  LEA.HI R11, R7, R4, RZ, 0x5 ;  /* 0x00000004070b7211 */ /* 0x000fc400078f28ff */
[----:B------:R-:W-:Y:S02]  /*0f30*/  LEA.HI R30, R7, R36, RZ, 0x5 ;  /* 0x00000024071e7211 */ /* 0x000fe400078f28ff */
[----:B------:R-:W-:Y:S02]  /*0f40*/  CS2R R6, SRZ ;  /* 0x0000000000067805 */ /* 0x000fe4000001ff00 */
[----:B------:R-:W-:Y:S02]  /*0f50*/  ISETP.LT.AND P4, PT, R4, 0x80, !P0 ;  /* 0x000000800400780c */ /* 0x000fe40004781270 */
[----:B------:R-:W-:Y:S01]  /*0f60*/  CS2R R4, SRZ ;  /* 0x0000000000047805 */ /* 0x000fe2000001ff00 */
[----:B0-----:R-:W-:-:S05]  /*0f70*/  IMAD.WIDE R8, R9, 0x4, R20 ;  /* 0x0000000409087825 */ /* 0x001fca00078e0214 */
[----:B------:R0:W2:Y:S01]  /*0f80*/  @P6 LDG.E.EL.128 R4, desc[UR6][R8.64] ;  /* 0x0000000608046981 */ /* 0x0000a2000c2e1d00 */
[----:B------:R-:W-:Y:S02]  /*0f90*/  IMAD.SHL.U32 R10, R10, 0x100, RZ ;  /* 0x000001000a0a7824 */ /* 0x000fe400078e00ff */
[----:B------:R-:W-:Y:S01]  /*0fa0*/  IMAD.SHL.U32 R11, R11, 0x100, RZ ;  /* 0x000001000b0b7824 */ /* 0x000fe200078e00ff */
[----:B------:R-:W-:Y:S02]  /*0fb0*/  SHF.L.U32 R30, R30, 0x8, RZ ;  /* 0x000000081e1e7819 */ /* 0x000fe400000006ff */
[----:B------:R-:W-:Y:S02]  /*0fc0*/  LOP3.LUT R10, R10, 0xffffe000, RZ, 0xc0, !PT ;  /* 0xffffe0000a0a7812 */ /* 0x000fe400078ec0ff */
[----:B------:R-:W-:Y:S02]  /*0fd0*/  ISETP.LT.AND P0, PT, R36, 0x80, !P0 ;  /* 0x000000802400780c */ /* 0x000fe40004701270 */
[----:B------:R-:W-:-:S02]  /*0fe0*/  LOP3.LUT R36, R11, 0xffffe000, RZ, 0xc0, !PT ;  /* 0xffffe0000b247812 */ /* 0x000fc400078ec0ff */
[----:B------:R-:W-:Y:S01]  /*0ff0*/  LOP3.LUT R11, R30, 0xffffe000, RZ, 0xc0, !PT ;  /* 0xffffe0001e0b7812 */ /* 0x000fe200078ec0ff */
[C---:B------:R-:W-:Y:S02]  /*1000*/  IMAD R30, R31.reuse, 0x40, R10 ;  /* 0x000000401f1e7824 */ /* 0x040fe400078e020a */
[C---:B------:R-:W-:Y:S02]  /*1010*/  IMAD R43, R31.reuse, 0x40, R36 ;  /* 0x000000401f2b7824 */ /* 0x040fe400078e0224 */
[----:B------:R-:W-:Y:S01]  /*1020*/  IMAD.IADD R36, R18, 0x1, R30 ;  /* 0x0000000112247824 */ /* 0x000fe200078e021e */
[----:B------:R-:W-:Y:S01]  /*1030*/  STS [R41], R16 ;  /* 0x0000001029007388 */ /* 0x000fe20000000800 */
[----:B------:R-:W-:Y:S01]  /*1040*/  IMAD R31, R31, 0x40, R11 ;  /* 0x000000401f1f7824 */ /* 0x000fe200078e020b */
[----:B0-----:R-:W-:Y:S02]  /*1050*/  CS2R R8, SRZ ;  /* 0x0000000000087805 */ /* 0x001fe4000001ff00 */
[----:B------:R-:W-:Y:S01]  /*1060*/  CS2R R10, SRZ ;  /* 0x00000000000a7805 */ /* 0x000fe2000001ff00 */
[----:B------:R0:W-:Y:S02]  /*1070*/  STS [R40+0x80], R17 ;  /* 0x0000801128007388 */ /* 0x0001e40000000800 */
[----:B0-----:R-:W-:-:S05]  /*1080*/  IMAD.WIDE R16, R36, 0x4, R20 ;  /* 0x0000000424107825 */ /* 0x001fca00078e0214 */
[----:B------:R0:W3:Y:S01]  /*1090*/  @P5 LDG.E.EL.128 R8, desc[UR6][R16.64] ;  /* 0x0000000610085981 */ /* 0x0000e2000c2e1d00 */
[----:B------:R-:W-:-:S03]  /*10a0*/  IMAD.IADD R36, R18, 0x1, R43 ;  /* 0x0000000112247824 */ /* 0x000fc600078e022b */
[----:B------:R-:W-:Y:S04]  /*10b0*/  STS [R39+0x100], R15 ;  /* 0x0001000f27007388 */ /* 0x000fe80000000800 */
[----:B------:R-:W-:Y:S04]  /*10c0*/  STS [R37+0x180], R19 ;  /* 0x0001801325007388 */ /* 0x000fe80000000800 */
[----:B------:R1:W-:Y:S01]  /*10d0*/  STS [R41+0x20], R14 ;  /* 0x0000200e29007388 */ /* 0x0003e20000000800 */
[----:B0-----:R-:W-:-:S03]  /*10e0*/  IMAD.WIDE R16, R36, 0x4, R20 ;  /* 0x0000000424107825 */ /* 0x001fc600078e0214 */
[----:B------:R-:W-:Y:S04]  /*10f0*/  STS [R40+0xa0], R13 ;  /* 0x0000a00d28007388 */ /* 0x000fe80000000800 */
[----:B------:R0:W-:Y:S01]  /*1100*/  STS [R39+0x120], R12 ;  /* 0x0001200c27007388 */ /* 0x0001e20000000800 */
[----:B-1----:R-:W-:Y:S01]  /*1110*/  CS2R R14, SRZ ;  /* 0x00000000000e7805 */ /* 0x002fe2000001ff00 */
[----:B------:R-:W-:Y:S01]  /*1120*/  IMAD.IADD R19, R18, 0x1, R31 ;  /* 0x0000000112137824 */ /* 0x000fe200078e021f */
[----:B0-----:R-:W-:-:S03]  /*1130*/  CS2R R12, SRZ ;  /* 0x00000000000c7805 */ /* 0x001fc6000001ff00 */
[----:B------:R-:W-:Y:S01]  /*1140*/  IMAD.WIDE R20, R19, 0x4, R20 ;  /* 0x0000000413147825 */ /* 0x000fe200078e0214 */
[----:B------:R-:W-:Y:S02]  /*1150*/  CS2R R18, SRZ ;  /* 0x0000000000127805 */ /* 0x000fe4000001ff00 */
[----:B------:R0:W4:Y:S02]  /*1160*/  @P4 LDG.E.EL.128 R12, desc[UR6][R16.64] ;  /* 0x00000006100c4981 */ /* 0x000124000c2e1d00 */
[----:B0-----:R-:W-:-:S06]  /*1170*/  CS2R R16, SRZ ;  /* 0x0000000000107805 */ /* 0x001fcc000001ff00 */
[----:B------:R0:W5:Y:S04]  /*1180*/  @P0 LDG.E.EL.128 R16, desc[UR6][R20.64] ;  /* 0x0000000614100981 */ /* 0x000168000c2e1d00 */
[----:B------:R1:W-:Y:S04]  /*1190*/  STS [R37+0x1a0], R38 ;  /* 0x0001a02625007388 */ /* 0x0003e80000000800 */
[----:B------:R-:W-:Y:S04]  /*11a0*/  STS [R41+0x40], R23 ;  /* 0x0000401729007388 */ /* 0x000fe80000000800 */
[----:B------:R-:W-:Y:S04]  /*11b0*/  STS [R40+0xc0], R45 ;  /* 0x0000c02d28007388 */ /* 0x000fe80000000800 */
[----:B------:R0:W-:Y:S04]  /*11c0*/  STS [R39+0x140], R44 ;  /* 0x0001402c27007388 */ /* 0x0001e80000000800 */
[----:B------:R-:W-:Y:S04]  /*11d0*/  STS [R37+0x1c0], R24 ;  /* 0x0001c01825007388 */ /* 0x000fe80000000800 */
[----:B------:R0:W-:Y:S01]  /*11e0*/  STS [R41+0x60], R26 ;  /* 0x0000601a29007388 */ /* 0x0001e20000000800 */
[----:B------:R-:W-:Y:S01]  /*11f0*/  SHF.R.U32.HI R36, RZ, 0x1, R32 ;  /* 0x00000001ff247819 */ /* 0x000fe20000011620 */
[----:B-1----:R-:W-:Y:S01]  /*1200*/  IMAD.SHL.U32 R38, R32, 0x4, RZ ;  /* 0x0000000420267824 */ /* 0x002fe200078e00ff */
[----:B0-----:R-:W0:Y:S01]  /*1210*/  LDC.64 R44, c[0x0][0x240] ;  /* 0x00009000ff2c7b82 */ /* 0x001e220000000a00 */
[----:B------:R-:W-:Y:S04]  /*1220*/  STS [R40+0xe0], R27 ;  /* 0x0000e01b28007388 */ /* 0x000fe80000000800 */
[----:B------:R1:W-:Y:S04]  /*1230*/  STS [R39+0x160], R42 ;  /* 0x0001602a27007388 */ /* 0x0003e80000000800 */
[----:B------:R-:W-:Y:S01]  /*1240*/  STS [R37+0x1e0], R22 ;  /* 0x0001e01625007388 */ /* 0x000fe20000000800 */
[----:B------:R-:W-:-:S02]  /*1250*/  LOP3.LUT R20, R36, 0x7c, RZ, 0xc0, !PT ;  /* 0x0000007c24147812 */ /* 0x000fc400078ec0ff */
[----:B------:R-:W-:-:S03]  /*1260*/  LOP3.LUT R38, R38, 0x3fc, RZ, 0xc0, !PT ;  /* 0x000003fc26267812 */ /* 0x000fc600078ec0ff */
[----:B------:R-:W-:-:S04]  /*1270*/  VIADD R21, R20, UR4 ;  /* 0x0000000414157c36 */ /* 0x000fc80008000000 */
[C---:B------:R-:W-:Y:S01]  /*1280*/  IMAD R26, R38.reuse, 0x4, R21 ;  /* 0x00000004261a7824 */ /* 0x040fe200078e0215 */
[----:B------:R-:W-:Y:S06]  /*1290*/  BAR.SYNC.DEFER_BLOCKING 0x0 ;  /* 0x0000000000007b1d */ /* 0x000fec0000010000 */
[----:B------:R-:W-:Y:S04]  /*12a0*/  LDS R20, [R26] ;  /* 0x000000001a147984 */ /* 0x000fe80000000800 */
[----:B------:R-:W-:Y:S04]  /*12b0*/  LDS R21, [R26+0x4] ;  /* 0x000004001a157984 */ /* 0x000fe80000000800 */
[----:B------:R-:W-:Y:S04]  /*12c0*/  LDS R22, [R26+0x8] ;  /* 0x000008001a167984 */ /* 0x000fe80000000800 */
[----:B------:R-:W0:Y:S01]  /*12d0*/  LDS R23, [R26+0xc] ;  /* 0x00000c001a177984 */ /* 0x000e220000000800 */
[----:B-1----:R-:W-:Y:S01]  /*12e0*/  LOP3.LUT R39, R38, 0x400, RZ, 0xfc, !PT ;  /* 0x0000040026277812 */ /* 0x002fe200078efcff */
[----:B------:R-:W-:-:S03]  /*12f0*/  IMAD.IADD R41, R28, 0x1, R25 ;  /* 0x000000011c297824 */ /* 0x000fc600078e0219 */
[----:B------:R-:W-:Y:S01]  /*1300*/  SHF.R.U32.HI R39, RZ, 0x3, R39 ;  /* 0x00000003ff277819 */ /* 0x000fe20000011627 */
[----:B0-----:R-:W-:-:S03]  /*1310*/  IMAD.WIDE R40, R41, 0x4, R44 ;  /* 0x0000000429287825 */ /* 0x001fc600078e022c */
[----:B------:R-:W-:-:S05]  /*1320*/  LOP3.LUT R24, R39, 0xfc, RZ, 0xc0, !PT ;  /* 0x000000fc27187812 */ /* 0x000fca00078ec0ff */
[----:B------:R-:W-:Y:S01]  /*1330*/  VIADD R25, R24, UR4 ;  /* 0x0000000418197c36 */ /* 0x000fe20008000000 */
[----:B------:R0:W-:Y:S01]  /*1340*/  @P6 STG.E.128 desc[UR6][R40.64], R20 ;  /* 0x0000001428006986 */ /* 0x0001e2000c101d06 */
[----:B------:R-:W-:-:S03]  /*1350*/  ISETP.NE.AND P6, PT, R29, RZ, PT ;  /* 0x000000ff1d00720c */ /* 0x000fc60003fc5270 */
[----:B------:R-:W-:-:S05]  /*1360*/  LEA R29, R38, R25, 0x2 ;  /* 0x00000019261d7211 */ /* 0x000fca00078e10ff */
[----:B------:R-:W-:Y:S04]  /*1370*/  LDS R24, [R29+0x1000] ;  /* 0x001000001d187984 */ /* 0x000fe80000000800 */
[----:B------:R-:W-:Y:S04]  /*1380*/  LDS R25, [R29+0x1004] ;  /* 0x001004001d197984 */ /* 0x000fe80000000800 */
[----:B------:R-:W-:Y:S04]  /*1390*/  LDS R26, [R29+0x1008] ;  /* 0x001008001d1a7984 */ /* 0x000fe80000000800 */
[----:B------:R-:W1:Y:S01]  /*13a0*/  LDS R27, [R29+0x100c] ;  /* 0x00100c001d1b7984 */ /* 0x000e620000000800 */
[----:B------:R-:W-:-:S04]  /*13b0*/  IMAD.IADD R37, R28, 0x1, R30 ;  /* 0x000000011c257824 */ /* 0x000fc800078e021e */
[----:B0-----:R-:W-:Y:S01]  /*13c0*/  IMAD.WIDE R40, R37, 0x4, R44 ;  /* 0x0000000425287825 */ /* 0x001fe200078e022c */
[----:B------:R-:W-:-:S04]  /*13d0*/  LOP3.LUT R37, R38, 0x800, RZ, 0xfc, !PT ;  /* 0x0000080026257812 */ /* 0x000fc800078efcff */
[----:B------:R-:W-:-:S04]  /*13e0*/  SHF.R.U32.HI R37, RZ, 0x3, R37 ;  /* 0x00000003ff257819 */ /* 0x000fc80000011625 */
[----:B------:R-:W-:-:S05]  /*13f0*/  LOP3.LUT R30, R37, 0x17c, RZ, 0xc0, !PT ;  /* 0x0000017c251e7812 */ /* 0x000fca00078ec0ff */
[----:B------:R-:W-:Y:S02]  /*1400*/  VIADD R30, R30, UR4 ;  /* 0x000000041e1e7c36 */ /* 0x000fe40008000000 */
[----:B------:R-:W-:Y:S01]  /*1410*/  IMAD.IADD R42, R28, 0x1, R31 ;  /* 0x000000011c2a7824 */ /* 0x000fe200078e021f */
[----:B-1----:R0:W-:Y:S02]  /*1420*/  @P5 STG.E.128 desc[UR6][R40.64], R24 ;  /* 0x0000001828005986 */ /* 0x0021e4000c101d06 */
[----:B0-----:R-:W-:Y:S02]  /*1430*/  IMAD R41, R38, 0x4, R30 ;  /* 0x0000000426297824 */ /* 0x001fe400078e021e */
[----:B------:R-:W-:-:S03]  /*1440*/  IMAD.IADD R40, R28, 0x1, R43 ;  /* 0x000000011c287824 */ /* 0x000fc600078e022b */
[----:B------:R-:W-:Y:S04]  /*1450*/  LDS R28, [R41+0x2000] ;  /* 0x00200000291c7984 */ /* 0x000fe80000000800 */
[----:B------:R-:W-:Y:S04]  /*1460*/  LDS R29, [R41+0x2004] ;  /* 0x00200400291d7984 */ /* 0x000fe80000000800 */
[----:B------:R-:W-:Y:S04]  /*1470*/  LDS R30, [R41+0x2008] ;  /* 0x00200800291e7984 */ /* 0x000fe80000000800 */
[----:B------:R0:W1:Y:S01]  /*1480*/  LDS R31, [R41+0x200c] ;  /* 0x00200c00291f7984 */ /* 0x0000620000000800 */
[----:B------:R-:W-:Y:S01]  /*1490*/  LOP3.LUT R43, R38, 0xc00, RZ, 0xfc, !PT ;  /* 0x00000c00262b7812 */ /* 0x000fe200078efcff */
[----:B--2---:R-:W-:-:S03]  /*14a0*/  FADD R22, R22, R6 ;  /* 0x0000000616167221 */ /* 0x004fc60000000000 */
[----:B------:R-:W-:-:S04]  /*14b0*/  SHF.R.U32.HI R43, RZ, 0x3, R43 ;  /* 0x00000003ff2b7819 */ /* 0x000fc8000001162b */
[----:B------:R-:W-:Y:S01]  /*14c0*/  LOP3.LUT R6, R43, 0x1fc, RZ, 0xc0, !PT ;  /* 0x000001fc2b067812 */ /* 0x000fe200078ec0ff */
[----:B------:R-:W-:Y:S01]  /*14d0*/  FADD R20, R20, R4 ;  /* 0x0000000414147221 */ /* 0x000fe20000000000 */
[----:B------:R-:W-:-:S03]  /*14e0*/  FADD R21, R21, R5 ;  /* 0x0000000515157221 */ /* 0x000fc60000000000 */
[----:B------:R-:W-:Y:S02]  /*14f0*/  VIADD R6, R6, UR4 ;  /* 0x0000000406067c36 */ /* 0x000fe40008000000 */
[----:B------:R-:W-:-:S04]  /*1500*/  IMAD.WIDE R4, R40, 0x4, R44 ;  /* 0x0000000428047825 */ /* 0x000fc800078e022c */
[----:B0-----:R-:W-:Y:S02]  /*1510*/  IMAD R41, R38, 0x4, R6 ;  /* 0x0000000426297824 */ /* 0x001fe400078e0206 */
[----:B------:R-:W-:-:S03]  /*1520*/  FADD R23, R23, R7 ;  /* 0x0000000717177221 */ /* 0x000fc60000000000 */
[----:B------:R-:W-:Y:S04]  /*1530*/  LDS R6, [R41+0x3008] ;  /* 0x0030080029067984 */ /* 0x000fe80000000800 */
[----:B------:R-:W-:Y:S04]  /*1540*/  LDS R7, [R41+0x300c] ;  /* 0x00300c0029077984 */ /* 0x000fe80000000800 */
[----:B-1----:R-:W-:Y:S04]  /*1550*/  @P4 STG.E.128 desc[UR6][R4.64], R28 ;  /* 0x0000001c04004986 */ /* 0x002fe8000c101d06 */
[----:B------:R-:W-:Y:S04]  /*1560*/  LDS R4, [R41+0x3000] ;  /* 0x0030000029047984 */ /* 0x000fe80000000800 */
[----:B------:R-:W0:Y:S01]  /*1570*/  LDS R5, [R41+0x3004] ;  /* 0x0030040029057984 */ /* 0x000e220000000800 */
[----:B------:R-:W1:Y:S01]  /*1580*/  S2R R40, SR_TID.X ;  /* 0x0000000000287919 */ /* 0x000e620000002100 */
[----:B------:R-:W-:-:S04]  /*1590*/  IMAD.WIDE R44, R42, 0x4, R44 ;  /* 0x000000042a2c7825 */ /* 0x000fc800078e022c */
[----:B---3--:R-:W-:Y:S01]  /*15a0*/  FADD R8, R24, R8 ;  /* 0x0000000818087221 */ /* 0x008fe20000000000 */
[----:B------:R-:W-:Y:S01]  /*15b0*/  FADD R9, R25, R9 ;  /* 0x0000000919097221 */ /* 0x000fe20000000000 */
[----:B------:R-:W-:Y:S01]  /*15c0*/  IMAD.SHL.U32 R24, R32, 0x200, RZ ;  /* 0x0000020020187824 */ /* 0x000fe200078e00ff */
[----:B------:R-:W-:-:S04]  /*15d0*/  SHF.R.U32.HI R35, RZ, 0x3, R35 ;  /* 0x00000003ff237819 */ /* 0x000fc80000011623 */
[----:B------:R-:W-:-:S04]  /*15e0*/  LOP3.LUT R24, R24, 0xe00, RZ, 0xc0, !PT ;  /* 0x00000e0018187812 */ /* 0x000fc800078ec0ff */
[C---:B------:R-:W-:Y:S02]  /*15f0*/  LOP3.LUT R32, R24.reuse, 0x80, RZ, 0xfc, !PT ;  /* 0x0000008018207812 */ /* 0x040fe400078efcff */
[----:B------:R-:W-:Y:S02]  /*1600*/  LOP3.LUT R42, R24, 0x180, RZ, 0xfc, !PT ;  /* 0x00000180182a7812 */ /* 0x000fe400078efcff */
[----:B-1----:R-:W-:Y:S01]  /*1610*/  SHF.R.U32.HI R25, RZ, 0x3, R40 ;  /* 0x00000003ff197819 */ /* 0x002fe20000011628 */
[----:B0-----:R-:W-:Y:S03]  /*1620*/  @P0 STG.E.128 desc[UR6][R44.64], R4 ;  /* 0x000000042c000986 */ /* 0x001fe6000c101d06 */
[----:B------:R-:W-:Y:S02]  /*1630*/  SGXT.U32 R25, R25, 0x2 ;  /* 0x000000021919781a */ /* 0x000fe40000000000 */
[----:B------:R-:W-:-:S02]  /*1640*/  LOP3.LUT R40, R40, 0x40, RZ, 0xc0, !PT ;  /* 0x0000004028287812 */ /* 0x000fc400078ec0ff */
[----:B------:R-:W-:Y:S02]  /*1650*/  LOP3.LUT R25, R35, R24, R25, 0xfe, !PT ;  /* 0x0000001823197212 */ /* 0x000fe400078efe19 */
[----:B------:R-:W-:-:S04]  /*1660*/  SHF.R.U32.HI R40, RZ, 0x3, R40 ;  /* 0x00000003ff287819 */ /* 0x000fc80000011628 */
[----:B------:R-:W-:Y:S02]  /*1670*/  LOP3.LUT R34, R34, R25, R40, 0xfe, !PT ;  /* 0x0000001922227212 */ /* 0x000fe400078efe28 */
[C---:B------:R-:W-:Y:S02]  /*1680*/  LOP3.LUT R40, R24.reuse, 0x100, RZ, 0xfc, !PT ;  /* 0x0000010018287812 */ /* 0x040fe400078efcff */
[----:B------:R-:W-:Y:S02]  /*1690*/  LEA.HI R25, R24, UR4, RZ, 0x1d ;  /* 0x0000000418197c11 */ /* 0x000fe4000f8fe8ff */
[----:B------:R-:W-:Y:S02]  /*16a0*/  LEA.HI R35, R32, UR4, RZ, 0x1d ;  /* 0x0000000420237c11 */ /* 0x000fe4000f8fe8ff */
[----:B------:R-:W-:Y:S02]  /*16b0*/  LEA.HI R41, R40, UR4, RZ, 0x1d ;  /* 0x0000000428297c11 */ /* 0x000fe4000f8fe8ff */
[----:B------:R-:W-:Y:S01]  /*16c0*/  LEA.HI R42, R42, UR4, RZ, 0x1d ;  /* 0x000000042a2a7c11 */ /* 0x000fe2000f8fe8ff */
[C---:B------:R-:W-:Y:S01]  /*16d0*/  IMAD R25, R34.reuse, 0x4, R25 ;  /* 0x0000000422197824 */ /* 0x040fe200078e0219 */
[----:B------:R-:W-:Y:S01]  /*16e0*/  BAR.SYNC.DEFER_BLOCKING 0x0 ;  /* 0x0000000000007b1d */ /* 0x000fe20000010000 */
[C---:B------:R-:W-:Y:S01]  /*16f0*/  IMAD R24, R34.reuse, 0x4, R35 ;  /* 0x0000000422187824 */ /* 0x040fe200078e0223 */
[C---:B------:R-:W-:Y:S01]  /*1700*/  LEA R35, R34.reuse, R41, 0x2 ;  /* 0x0000002922237211 */ /* 0x040fe200078e10ff */
[----:B------:R-:W-:-:S02]  /*1710*/  IMAD R34, R34, 0x4, R42 ;  /* 0x0000000422227824 */ /* 0x000fc400078e022a */
[----:B------:R-:W-:Y:S01]  /*1720*/  FADD R10, R26, R10 ;  /* 0x0000000a1a0a7221 */ /* 0x000fe20000000000 */
[----:B------:R-:W-:Y:S01]  /*1730*/  FADD R11, R27, R11 ;  /* 0x0000000b1b0b7221 */ /* 0x000fe20000000000 */
[----:B----4-:R-:W-:Y:S01]  /*1740*/  FADD R12, R28, R12 ;  /* 0x0000000c1c0c7221 */ /* 0x010fe20000000000 */
[----:B------:R-:W-:Y:S01]  /*1750*/  FADD R13, R29, R13 ;  /* 0x0000000d1d0d7221 */ /* 0x000fe20000000000 */
[----:B------:R-:W-:Y:S01]  /*1760*/  FADD R14, R30, R14 ;  /* 0x0000000e1e0e7221 */ /* 0x000fe20000000000 */
[----:B------:R-:W-:Y:S01]  /*1770*/  FADD R15, R31, R15 ;  /* 0x0000000f1f0f7221 */ /* 0x000fe20000000000 */
[----:B-----5:R-:W-:Y:S01]  /*1780*/  FADD R16, R4, R16 ;  /* 0x0000001004107221 */ /* 0x020fe20000000000 */
[----:B------:R-:W-:Y:S01]  /*1790*/  FADD R17, R5, R17 ;  /* 0x0000001105117221 */ /* 0x000fe20000000000 */
[----:B------:R-:W-:Y:S01]  /*17a0*/  FADD R18, R6, R18 ;  /* 0x0000001206127221 */ /* 0x000fe20000000000 */
[----:B------:R-:W-:Y:S01]  /*17b0*/  FADD R27, R7, R19 ;  /* 0x00000013071b7221 */ /* 0x000fe20000000000 */
[----:B------:R-:W-:Y:S04]  /*17c0*/  STS [R25], R20 ;  /* 0x0000001419007388 */ /* 0x000fe80000000800 */
[----:B------:R0:W-:Y:S04]  /*17d0*/  STS [R24+0x200], R21 ;  /* 0x0002001518007388 */ /* 0x0001e80000000800 */
[----:B------:R-:W-:Y:S04]  /*17e0*/  STS [R35+0x400], R22 ;  /* 0x0004001623007388 */ /* 0x000fe80000000800 */
[----:B------:R-:W-:Y:S01]  /*17f0*/  STS [R34+0x600], R23 ;  /* 0x0006001722007388 */ /* 0x000fe20000000800 */
[----:B------:R-:W-:Y:S01]  /*1800*/  LOP3.LUT R36, R36, 0x70, RZ, 0xc0, !PT ;  /* 0x0000007024247812 */ /* 0x000fe200078ec0ff */
[----:B0-----:R-:W0:Y:S02]  /*1810*/  LDC.64 R20, c[0x0][0x248] ;  /* 0x00009200ff147b82 */ /* 0x001e240000000a00 */
[----:B------:R-:W-:Y:S04]  /*1820*/  STS [R25+0x80], R8 ;  /* 0x0000800819007388 */ /* 0x000fe80000000800 */
[----:B------:R-:W-:Y:S04]  /*1830*/  STS [R24+0x280], R9 ;  /* 0x0002800918007388 */ /* 0x000fe80000000800 */
[----:B------:R-:W-:Y:S04]  /*1840*/  STS [R35+0x480], R10 ;  /* 0x0004800a23007388 */ /* 0x000fe80000000800 */
[----:B------:R-:W-:Y:S04]  /*1850*/  STS [R34+0x680], R11 ;  /* 0x0006800b22007388 */ /* 0x000fe80000000800 */
[----:B------:R1:W-:Y:S04]  /*1860*/  STS [R25+0x100], R12 ;  /* 0x0001000c19007388 */ /* 0x0003e80000000800 */
[----:B------:R-:W-:Y:S04]  /*1870*/  STS [R24+0x300], R13 ;  /* 0x0003000d18007388 */ /* 0x000fe80000000800 */
[----:B------:R-:W-:Y:S04]  /*1880*/  STS [R35+0x500], R14 ;  /* 0x0005000e23007388 */ /* 0x000fe80000000800 */
[----:B------:R-:W-:Y:S04]  /*1890*/  STS [R34+0x700], R15 ;  /* 0x0007000f22007388 */ /* 0x000fe80000000800 */
[----:B------:R-:W-:Y:S04]  /*18a0*/  STS [R25+0x180], R16 ;  /* 0x0001801019007388 */ /* 0x000fe80000000800 */
[----:B------:R0:W-:Y:S04]  /*18b0*/  STS [R24+0x380], R17 ;  /* 0x0003801118007388 */ /* 0x0001e80000000800 */
[----:B------:R2:W-:Y:S04]  /*18c0*/  STS [R35+0x580], R18 ;  /* 0x0005801223007388 */ /* 0x0005e80000000800 */
[----:B------:R-:W-:Y:S01]  /*18d0*/  STS [R34+0x780], R27 ;  /* 0x0007801b22007388 */ /* 0x000fe20000000800 */
[----:B------:R-:W-:-:S02]  /*18e0*/  LOP3.LUT R39, R39, 0xf0, RZ, 0xc0, !PT ;  /* 0x000000f027277812 */ /* 0x000fc400078ec0ff */
[----:B------:R-:W-:Y:S01]  /*18f0*/  LOP3.LUT R37, R37, 0x170, RZ, 0xc0, !PT ;  /* 0x0000017025257812 */ /* 0x000fe200078ec0ff */
[----:B------:R-:W-:Y:S02]  /*1900*/  VIADD R5, R36, UR4 ;  /* 0x0000000424057c36 */ /* 0x000fe40008000000 */
[----:B------:R-:W-:Y:S02]  /*1910*/  VIADD R39, R39, UR4 ;  /* 0x0000000427277c36 */ /* 0x000fe40008000000 */
[----:B------:R-:W-:Y:S02]  /*1920*/  VIADD R37, R37, UR4 ;  /* 0x0000000425257c36 */ /* 0x000fe40008000000 */
[C---:B-1----:R-:W-:Y:S01]  /*1930*/  IMAD R12, R38.reuse, 0x4, R5 ;  /* 0x00000004260c7824 */ /* 0x042fe200078e0205 */
[----:B------:R-:W-:Y:S01]  /*1940*/  BAR.SYNC.DEFER_BLOCKING 0x0 ;  /* 0x0000000000007b1d */ /* 0x000fe20000010000 */
[C---:B------:R-:W-:Y:S02]  /*1950*/  IMAD R8, R38.reuse, 0x4, R39 ;  /* 0x0000000426087824 */ /* 0x040fe400078e0227 */
[----:B------:R-:W-:-:S03]  /*1960*/  IMAD R4, R38, 0x4, R37 ;  /* 0x0000000426047824 */ /* 0x000fc600078e0225 */
[----:B------:R-:W1:Y:S04]  /*1970*/  LDS.128 R12, [R12] ;  /* 0x000000000c0c7984 */ /* 0x000e680000000c00 */
[----:B------:R-:W3:Y:S04]  /*1980*/  LDS.128 R8, [R8+0x1000] ;  /* 0x0010000008087984 */ /* 0x000ee80000000c00 */
[----:B------:R-:W4:Y:S01]  /*1990*/  LDS.128 R4, [R4+0x2000] ;  /* 0x0020000004047984 */ /* 0x000f220000000c00 */
[----:B0-----:R-:W-:Y:S01]  /*19a0*/  IMAD.WIDE R16, R33, 0x4, R20 ;  /* 0x0000000421107825 */ /* 0x001fe200078e0214 */
[----:B------:R-:W-:-:S03]  /*19b0*/  LOP3.LUT R43, R43, 0x1f0, RZ, 0xc0, !PT ;  /* 0x000001f02b2b7812 */ /* 0x000fc600078ec0ff */
[----:B--2---:R-:W-:-:S04]  /*19c0*/  IMAD.WIDE R18, R2, 0x4, R20 ;  /* 0x0000000402127825 */ /* 0x004fc800078e0214 */
[----:B------:R-:W-:-:S04]  /*19d0*/  IMAD.WIDE R2, R3, 0x4, R20 ;  /* 0x0000000403027825 */ /* 0x000fc800078e0214 */
[----:B------:R-:W-:-:S04]  /*19e0*/  VIADD R43, R43, UR4 ;  /* 0x000000042b2b7c36 */ /* 0x000fc80008000000 */
[----:B------:R-:W-:Y:S01]  /*19f0*/  IMAD R43, R38, 0x4, R43 ;  /* 0x00000004262b7824 */ /* 0x000fe200078e022b */
[----:B-1----:R0:W-:Y:S04]  /*1a00*/  @P6 STG.E.128 desc[UR6][R16.64], R12 ;  /* 0x0000000c10006986 */ /* 0x0021e8000c101d06 */
[----:B---3--:R0:W-:Y:S04]  /*1a10*/  @P3 STG.E.128 desc[UR6][R18.64], R8 ;  /* 0x0000000812003986 */ /* 0x0081e8000c101d06 */
[----:B----4-:R0:W-:Y:S02]  /*1a20*/  @P2 STG.E.128 desc[UR6][R2.64], R4 ;  /* 0x0000000402002986 */ /* 0x0101e4000c101d06 */
[----:B0-----:R-:W-:Y:S05]  /*1a30*/  @!P1 EXIT ;  /* 0x000000000000994d */ /* 0x001fea0003800000 */
[----:B------:R-:W1:Y:S01]  /*1a40*/  LDS.128 R40, [R43+0x3000] ;  /* 0x003000002b287984 */ /* 0x000e620000000c00 */
[----:B0-----:R-:W-:-:S05]  /*1a50*/  IMAD.WIDE R2, R0, 0x4, R20 ;  /* 0x0000000400027825 */ /* 0x001fca00078e0214 */
[----:B-1----:R-:W-:Y:S01]  /*1a60*/  STG.E.128 desc[UR6][R2.64], R40 ;  /* 0x0000002802007986 */ /* 0x002fe2000c101d06 */
[----:B------:R-:W-:Y:S05]  /*1a70*/  EXIT ;  /* 0x000000000000794d */ /* 0x000fea0003800000 */
.L_x_0:
[----:B------:R-:W-:-:S00]  /*1a80*/  BRA `(.L_x_0) ;  /* 0xfffffffc00fc7947 */ /* 0x000fc0000383ffff */
[----:B------:R-:W-:-:S00]  /*1a90*/  NOP ;  /* 0x0000000000007918 */ /* 0x000fc00000000000 */
        /* <DEDUP_REMOVED lines=14> */
.L_x_1:


//--------------------- .nv.global.init           --------------------------
	.section	.nv.global.init,"aw",@progbits
.nv.global.init:
	.type		_$_str,@object
	.size		_$_str,(_$_str_$_2 - _$_str)
_$_str:
        /*0000*/ 	.byte	0x5f, 0x5f, 0x43, 0x55, 0x44, 0x41, 0x5f, 0x46, 0x54, 0x5a, 0x00
	.type		_$_str_$_2,@object
	.size		_$_str_$_2,(.L_1 - _$_str_$_2)
_$_str_$_2:
        /*000b*/ 	.byte	0x5f, 0x5f, 0x43, 0x55, 0x44, 0x41, 0x5f, 0x50, 0x52, 0x45, 0x43, 0x5f, 0x53, 0x51, 0x52, 0x54
        /*001b*/ 	.byte	0x00
.L_1:


//--------------------- .nv.shared.triton_poi_fused__native_batch_norm_legit_no_training_add_relu_19 --------------------------
	.section	.nv.shared.triton_poi_fused__native_batch_norm_legit_no_training_add_relu_19,"aw",@nobits
	.sectionflags	@""
	.align	16
	.zero		1024


//--------------------- .nv.constant0.triton_poi_fused__native_batch_norm_legit_no_training_add_relu_19 --------------------------
	.section	.nv.constant0.triton_poi_fused__native_batch_norm_legit_no_training_add_relu_19,"a",@progbits
	.sectionflags	@""
	.align	4
.nv.constant0.triton_poi_fused__native_batch_norm_legit_no_training_add_relu_19:
	.zero		600
